//
// Generated by NVIDIA NVVM Compiler
//
// Compiler Build ID: CL-36424714
// Cuda compilation tools, release 13.0, V13.0.88
// Based on NVVM 20.0.0
//

.version 9.0
.target sm_100
.address_size 64

	// .globl	_Z3sumPi

.visible .entry _Z3sumPi(
	.param .u64 .ptr .align 1 _Z3sumPi_param_0
)
{
	.reg .b32 	%r<3>;
	.reg .b64 	%rd<3>;

	ld.param.u64 	%rd1, [_Z3sumPi_param_0];
	cvta.to.global.u64 	%rd2, %rd1;
	mov.u32 	%r1, %tid.x;
	atom.global.add.u32 	%r2, [%rd2], %r1;
	ret;

}


// ===== COMPILED SASS (sm_100) =====

	.target	sm_100

	.elftype	@"ET_EXEC"


//--------------------- .note.nv.tkinfo           --------------------------
	.section	.note.nv.tkinfo,"",@"SHT_NOTE"
	.sectionflags	@"SHF_NOTE_NV_TKINFO"
	.tkinfo
        /*0018*/ 	.word	0x00000002
        /*0030*/ 	.string	""
        /*0030*/ 	.string	"ptxas"
        /*0030*/ 	.string	"Cuda compilation tools, release 13.0, V13.0.88"
        /*0030*/ 	.string	"Build cuda_13.0.r13.0/compiler.36424714_0"
        /*0030*/ 	.string	"-arch sm_100 -m 64 "



//--------------------- .note.nv.cuinfo           --------------------------
	.section	.note.nv.cuinfo,"",@"SHT_NOTE"
	.sectionflags	@"SHF_NOTE_NV_CUINFO"
        /*0018*/ 	.short	0x0002
        /*001a*/ 	.short	0x0064
        /*001c*/ 	.short	0x0082
	.zero		2


//--------------------- .nv.info                  --------------------------
	.section	.nv.info,"",@"SHT_CUDA_INFO"
	.align	4


	//----- nvinfo : EIATTR_REGCOUNT
	.align		4
        /*0000*/ 	.byte	0x04, 0x2f
        /*0002*/ 	.short	(.L_1 - .L_0)
	.align		4
.L_0:
        /*0004*/ 	.word	index@(_Z3sumPi)
        /*0008*/ 	.word	0x00000008


	//----- nvinfo : EIATTR_FRAME_SIZE
	.align		4
.L_1:
        /*000c*/ 	.byte	0x04, 0x11
        /*000e*/ 	.short	(.L_3 - .L_2)
	.align		4
.L_2:
        /*0010*/ 	.word	index@(_Z3sumPi)
        /*0014*/ 	.word	0x00000000


	//----- nvinfo : EIATTR_MIN_STACK_SIZE
	.align		4
.L_3:
        /*0018*/ 	.byte	0x04, 0x12
        /*001a*/ 	.short	(.L_5 - .L_4)
	.align		4
.L_4:
        /*001c*/ 	.word	index@(_Z3sumPi)
        /*0020*/ 	.word	0x00000000
.L_5:


//--------------------- .nv.compat                --------------------------
	.section	.nv.compat,"",@"SHT_CUDA_COMPAT_INFO"
	.align	4
        /*0000*/ 	.byte	0x02, 0x09, 0x00, 0x00, 0x02, 0x02, 0x01, 0x00, 0x02, 0x05, 0x05, 0x00, 0x03, 0x07, 0x01, 0x01
        /*0010*/ 	.byte	0x02, 0x03, 0x00, 0x00, 0x02, 0x06, 0x01, 0x00, 0x04, 0x0b, 0x08, 0x00, 0x09, 0x00, 0x00, 0x00
        /*0020*/ 	.byte	0x00, 0x00, 0x00, 0x00


//--------------------- .nv.info._Z3sumPi         --------------------------
	.section	.nv.info._Z3sumPi,"",@"SHT_CUDA_INFO"
	.sectionflags	@""
	.align	4


	//----- nvinfo : EIATTR_CUDA_API_VERSION
	.align		4
        /*0000*/ 	.byte	0x04, 0x37
        /*0002*/ 	.short	(.L_7 - .L_6)
.L_6:
        /*0004*/ 	.word	0x00000082


	//----- nvinfo : EIATTR_KPARAM_INFO
	.align		4
.L_7:
        /*0008*/ 	.byte	0x04, 0x17
        /*000a*/ 	.short	(.L_9 - .L_8)
.L_8:
        /*000c*/ 	.word	0x00000000
        /*0010*/ 	.short	0x0000
        /*0012*/ 	.short	0x0000
        /*0014*/ 	.byte	0x00, 0xf5, 0x21, 0x00


	//----- nvinfo : EIATTR_SPARSE_MMA_MASK
	.align		4
.L_9:
        /*0018*/ 	.byte	0x03, 0x50
        /*001a*/ 	.short	0x0000


	//----- nvinfo : EIATTR_MAXREG_COUNT
	.align		4
        /*001c*/ 	.byte	0x03, 0x1b
        /*001e*/ 	.short	0x00ff


	//----- nvinfo : EIATTR_MERCURY_ISA_VERSION
	.align		4
        /*0020*/ 	.byte	0x03, 0x5f
        /*0022*/ 	.short	0x0101


	//----- nvinfo : EIATTR_INT_WARP_WIDE_INSTR_OFFSETS
	.align		4
        /*0024*/ 	.byte	0x04, 0x31
        /*0026*/ 	.short	(.L_11 - .L_10)


	//   ....[0]....
.L_10:
        /*0028*/ 	.word	0x00000030


	//   ....[1]....
        /*002c*/ 	.word	0x00000070


	//----- nvinfo : EIATTR_VRC_CTA_INIT_COUNT
	.align		4
.L_11:
        /*0030*/ 	.byte	0x02, 0x4a
	.zero		1
	.zero		1


	//----- nvinfo : EIATTR_EXIT_INSTR_OFFSETS
	.align		4
        /*0034*/ 	.byte	0x04, 0x1c
        /*0036*/ 	.short	(.L_13 - .L_12)


	//   ....[0]....
.L_12:
        /*0038*/ 	.word	0x000000b0


	//----- nvinfo : EIATTR_CBANK_PARAM_SIZE
	.align		4
.L_13:
        /*003c*/ 	.byte	0x03, 0x19
        /*003e*/ 	.short	0x0008


	//----- nvinfo : EIATTR_PARAM_CBANK
	.align		4
        /*0040*/ 	.byte	0x04, 0x0a
        /*0042*/ 	.short	(.L_15 - .L_14)
	.align		4
.L_14:
        /*0044*/ 	.word	index@(.nv.constant0._Z3sumPi)
        /*0048*/ 	.short	0x0380
        /*004a*/ 	.short	0x0008


	//----- nvinfo : EIATTR_SW_WAR
	.align		4
.L_15:
        /*004c*/ 	.byte	0x04, 0x36
        /*004e*/ 	.short	(.L_17 - .L_16)
.L_16:
        /*0050*/ 	.word	0x00000008
.L_17:


//--------------------- .nv.callgraph             --------------------------
	.section	.nv.callgraph,"",@"SHT_CUDA_CALLGRAPH"
	.align	4
	.sectionentsize	8
	.align		4
        /*0000*/ 	.word	0x00000000
	.align		4
        /*0004*/ 	.word	0xffffffff
	.align		4
        /*0008*/ 	.word	0x00000000
	.align		4
        /*000c*/ 	.word	0xfffffffe
	.align		4
        /*0010*/ 	.word	0x00000000
	.align		4
        /*0014*/ 	.word	0xfffffffd
	.align		4
        /*0018*/ 	.word	0x00000000
	.align		4
        /*001c*/ 	.word	0xfffffffc


//--------------------- .text._Z3sumPi            --------------------------
	.section	.text._Z3sumPi,"ax",@progbits
	.align	128
        .global         _Z3sumPi
        .type           _Z3sumPi,@function
        .size           _Z3sumPi,(.L_x_1 - _Z3sumPi)
        .other          _Z3sumPi,@"STO_CUDA_ENTRY STV_DEFAULT"
_Z3sumPi:
.text._Z3sumPi:
[----:B------:R-:W-:Y:S01]  /*0000*/  LDC R1, c[0x0][0x37c] ;  /* 0x0000df00ff017b82 */ /* 0x000fe20000000800 */
[----:B------:R-:W0:Y:S07]  /*0010*/  S2R R0, SR_TID.X ;  /* 0x0000000000007919 */ /* 0x000e2e0000002100 */
[----:B------:R-:W1:Y:S01]  /*0020*/  LDC.64 R2, c[0x0][0x380] ;  /* 0x0000e000ff027b82 */ /* 0x000e620000000a00 */
[----:B------:R-:W-:Y:S01]  /*0030*/  VOTEU.ANY UR4, UPT, PT ;  /* 0x0000000000047886 */ /* 0x000fe200038e0100 */
[----:B------:R-:W1:Y:S01]  /*0040*/  LDCU.64 UR6, c[0x0][0x358] ;  /* 0x00006b00ff0677ac */ /* 0x000e620008000a00 */
[----:B------:R-:W2:Y:S01]  /*0050*/  S2R R4, SR_LANEID ;  /* 0x0000000000047919 */ /* 0x000ea20000000000 */
[----:B------:R-:W-:-:S04]  /*0060*/  UFLO.U32 UR4, UR4 ;  /* 0x00000004000472bd */ /* 0x000fc800080e0000 */
[----:B0-----:R-:W0:Y:S02]  /*0070*/  REDUX.SUM UR5, R0 ;  /* 0x00000000000573c4 */ /* 0x001e24000000c000 */
[----:B--2---:R-:W-:Y:S02]  /*0080*/  ISETP.EQ.U32.AND P0, PT, R4, UR4, PT ;  /* 0x0000000404007c0c */ /* 0x004fe4000bf02070 */
[----:B0-----:R-:W-:-:S11]  /*0090*/  MOV R5, UR5 ;  /* 0x0000000500057c02 */ /* 0x001fd60008000f00 */
[----:B-1----:R-:W-:Y:S01]  /*00a0*/  @P0 REDG.E.ADD.STRONG.GPU desc[UR6][R2.64], R5 ;  /* 0x000000050200098e */ /* 0x002fe2000c12e106 */
[----:B------:R-:W-:Y:S05]  /*00b0*/  EXIT ;  /* 0x000000000000794d */ /* 0x000fea0003800000 */
.L_x_0:
[----:B------:R-:W-:-:S00]  /*00c0*/  BRA `(.L_x_0) ;  /* 0xfffffffc00fc7947 */ /* 0x000fc0000383ffff */
[----:B------:R-:W-:-:S00]  /*00d0*/  NOP ;  /* 0x0000000000007918 */ /* 0x000fc00000000000 */
        /* <DEDUP_REMOVED lines=10> */
.L_x_1:


//--------------------- .nv.shared.reserved.0     --------------------------
	.section	.nv.shared.reserved.0,"aw",@nobits
	.weak		__nv_reservedSMEM_offset_0_alias
	.size		__nv_reservedSMEM_offset_0_alias, 0, 64
	.other		__nv_reservedSMEM_offset_0_alias,@"STO_CUDA_RESERVED_SHARED STV_DEFAULT"
__nv_reservedSMEM_offset_0_alias:
	.zero		0
	.zero		64


//--------------------- .nv.constant0._Z3sumPi    --------------------------
	.section	.nv.constant0._Z3sumPi,"a",@progbits
	.sectionflags	@""
	.align	4
.nv.constant0._Z3sumPi:
	.zero		904


//--------------------- SYMBOLS --------------------------

	.type		.nv.reservedSmem.offset0,@object
	.size		.nv.reservedSmem.offset0,0x4
